//
// Generated by NVIDIA NVVM Compiler
//
// Compiler Build ID: CL-36424714
// Cuda compilation tools, release 13.0, V13.0.88
// Based on NVVM 20.0.0
//

.version 9.0
.target sm_100
.address_size 64

	// .globl	_ZN3cub18CUB_300001_SM_10006detail11EmptyKernelIvEEvv
.global .align 1 .b8 _ZN41_INTERNAL_2bc376d2_4_k_cu_ed427995_2407574cuda3std3__45__cpo5beginE[1];
.global .align 1 .b8 _ZN41_INTERNAL_2bc376d2_4_k_cu_ed427995_2407574cuda3std3__45__cpo3endE[1];
.global .align 1 .b8 _ZN41_INTERNAL_2bc376d2_4_k_cu_ed427995_2407574cuda3std3__45__cpo6cbeginE[1];
.global .align 1 .b8 _ZN41_INTERNAL_2bc376d2_4_k_cu_ed427995_2407574cuda3std3__45__cpo4cendE[1];
.global .align 1 .b8 _ZN41_INTERNAL_2bc376d2_4_k_cu_ed427995_2407574cuda3std3__45__cpo6rbeginE[1];
.global .align 1 .b8 _ZN41_INTERNAL_2bc376d2_4_k_cu_ed427995_2407574cuda3std3__45__cpo4rendE[1];
.global .align 1 .b8 _ZN41_INTERNAL_2bc376d2_4_k_cu_ed427995_2407574cuda3std3__45__cpo7crbeginE[1];
.global .align 1 .b8 _ZN41_INTERNAL_2bc376d2_4_k_cu_ed427995_2407574cuda3std3__45__cpo5crendE[1];
.global .align 1 .b8 _ZN41_INTERNAL_2bc376d2_4_k_cu_ed427995_2407574cuda3std3__443_GLOBAL__N__2bc376d2_4_k_cu_ed427995_2407576ignoreE[1];
.global .align 1 .b8 _ZN41_INTERNAL_2bc376d2_4_k_cu_ed427995_2407574cuda3std3__419piecewise_constructE[1];
.global .align 1 .b8 _ZN41_INTERNAL_2bc376d2_4_k_cu_ed427995_2407574cuda3std3__48in_placeE[1];
.global .align 1 .b8 _ZN41_INTERNAL_2bc376d2_4_k_cu_ed427995_2407574cuda3std3__420unreachable_sentinelE[1];
.global .align 1 .b8 _ZN41_INTERNAL_2bc376d2_4_k_cu_ed427995_2407574cuda3std3__47nulloptE[1];
.global .align 1 .b8 _ZN41_INTERNAL_2bc376d2_4_k_cu_ed427995_2407574cuda3std3__48unexpectE[1];
.global .align 1 .b8 _ZN41_INTERNAL_2bc376d2_4_k_cu_ed427995_2407574cuda3std6ranges3__45__cpo4swapE[1];
.global .align 1 .b8 _ZN41_INTERNAL_2bc376d2_4_k_cu_ed427995_2407574cuda3std6ranges3__45__cpo9iter_moveE[1];
.global .align 1 .b8 _ZN41_INTERNAL_2bc376d2_4_k_cu_ed427995_2407574cuda3std6ranges3__45__cpo5beginE[1];
.global .align 1 .b8 _ZN41_INTERNAL_2bc376d2_4_k_cu_ed427995_2407574cuda3std6ranges3__45__cpo3endE[1];
.global .align 1 .b8 _ZN41_INTERNAL_2bc376d2_4_k_cu_ed427995_2407574cuda3std6ranges3__45__cpo6cbeginE[1];
.global .align 1 .b8 _ZN41_INTERNAL_2bc376d2_4_k_cu_ed427995_2407574cuda3std6ranges3__45__cpo4cendE[1];
.global .align 1 .b8 _ZN41_INTERNAL_2bc376d2_4_k_cu_ed427995_2407574cuda3std6ranges3__45__cpo7advanceE[1];
.global .align 1 .b8 _ZN41_INTERNAL_2bc376d2_4_k_cu_ed427995_2407574cuda3std6ranges3__45__cpo9iter_swapE[1];
.global .align 1 .b8 _ZN41_INTERNAL_2bc376d2_4_k_cu_ed427995_2407574cuda3std6ranges3__45__cpo4nextE[1];
.global .align 1 .b8 _ZN41_INTERNAL_2bc376d2_4_k_cu_ed427995_2407574cuda3std6ranges3__45__cpo4prevE[1];
.global .align 1 .b8 _ZN41_INTERNAL_2bc376d2_4_k_cu_ed427995_2407574cuda3std6ranges3__45__cpo4dataE[1];
.global .align 1 .b8 _ZN41_INTERNAL_2bc376d2_4_k_cu_ed427995_2407574cuda3std6ranges3__45__cpo5cdataE[1];
.global .align 1 .b8 _ZN41_INTERNAL_2bc376d2_4_k_cu_ed427995_2407574cuda3std6ranges3__45__cpo4sizeE[1];
.global .align 1 .b8 _ZN41_INTERNAL_2bc376d2_4_k_cu_ed427995_2407574cuda3std6ranges3__45__cpo5ssizeE[1];
.global .align 1 .b8 _ZN41_INTERNAL_2bc376d2_4_k_cu_ed427995_2407574cuda3std6ranges3__45__cpo8distanceE[1];
.global .align 1 .b8 _ZN41_INTERNAL_2bc376d2_4_k_cu_ed427995_2407576thrust24THRUST_300001_SM_1000_NS8cuda_cub3parE[1];
.global .align 1 .b8 _ZN41_INTERNAL_2bc376d2_4_k_cu_ed427995_2407576thrust24THRUST_300001_SM_1000_NS8cuda_cub10par_nosyncE[1];
.global .align 1 .b8 _ZN41_INTERNAL_2bc376d2_4_k_cu_ed427995_2407576thrust24THRUST_300001_SM_1000_NS6system6detail10sequential3seqE[1];
.global .align 1 .b8 _ZN41_INTERNAL_2bc376d2_4_k_cu_ed427995_2407576thrust24THRUST_300001_SM_1000_NS12placeholders2_1E[1];
.global .align 1 .b8 _ZN41_INTERNAL_2bc376d2_4_k_cu_ed427995_2407576thrust24THRUST_300001_SM_1000_NS12placeholders2_2E[1];
.global .align 1 .b8 _ZN41_INTERNAL_2bc376d2_4_k_cu_ed427995_2407576thrust24THRUST_300001_SM_1000_NS12placeholders2_3E[1];
.global .align 1 .b8 _ZN41_INTERNAL_2bc376d2_4_k_cu_ed427995_2407576thrust24THRUST_300001_SM_1000_NS12placeholders2_4E[1];
.global .align 1 .b8 _ZN41_INTERNAL_2bc376d2_4_k_cu_ed427995_2407576thrust24THRUST_300001_SM_1000_NS12placeholders2_5E[1];
.global .align 1 .b8 _ZN41_INTERNAL_2bc376d2_4_k_cu_ed427995_2407576thrust24THRUST_300001_SM_1000_NS12placeholders2_6E[1];
.global .align 1 .b8 _ZN41_INTERNAL_2bc376d2_4_k_cu_ed427995_2407576thrust24THRUST_300001_SM_1000_NS12placeholders2_7E[1];
.global .align 1 .b8 _ZN41_INTERNAL_2bc376d2_4_k_cu_ed427995_2407576thrust24THRUST_300001_SM_1000_NS12placeholders2_8E[1];
.global .align 1 .b8 _ZN41_INTERNAL_2bc376d2_4_k_cu_ed427995_2407576thrust24THRUST_300001_SM_1000_NS12placeholders2_9E[1];
.global .align 1 .b8 _ZN41_INTERNAL_2bc376d2_4_k_cu_ed427995_2407576thrust24THRUST_300001_SM_1000_NS12placeholders3_10E[1];
.global .align 1 .b8 _ZN41_INTERNAL_2bc376d2_4_k_cu_ed427995_2407576thrust24THRUST_300001_SM_1000_NS3seqE[1];

.visible .entry _ZN3cub18CUB_300001_SM_10006detail11EmptyKernelIvEEvv()
{


	ret;

}


// ===== COMPILED SASS (sm_100) =====

	.target	sm_100

	.elftype	@"ET_EXEC"


//--------------------- .note.nv.tkinfo           --------------------------
	.section	.note.nv.tkinfo,"",@"SHT_NOTE"
	.sectionflags	@"SHF_NOTE_NV_TKINFO"
	.tkinfo
        /*0018*/ 	.word	0x00000002
        /*0030*/ 	.string	""
        /*0030*/ 	.string	"ptxas"
        /*0030*/ 	.string	"Cuda compilation tools, release 13.0, V13.0.88"
        /*0030*/ 	.string	"Build cuda_13.0.r13.0/compiler.36424714_0"
        /*0030*/ 	.string	"-arch sm_100 -m 64 "



//--------------------- .note.nv.cuinfo           --------------------------
	.section	.note.nv.cuinfo,"",@"SHT_NOTE"
	.sectionflags	@"SHF_NOTE_NV_CUINFO"
        /*0018*/ 	.short	0x0002
        /*001a*/ 	.short	0x0064
        /*001c*/ 	.short	0x0082
	.zero		2


//--------------------- .nv.info                  --------------------------
	.section	.nv.info,"",@"SHT_CUDA_INFO"
	.align	4


	//----- nvinfo : EIATTR_REGCOUNT
	.align		4
        /*0000*/ 	.byte	0x04, 0x2f
        /*0002*/ 	.short	(.L_44 - .L_43)
	.align		4
.L_43:
        /*0004*/ 	.word	index@(_ZN3cub18CUB_300001_SM_10006detail11EmptyKernelIvEEvv)
        /*0008*/ 	.word	0x00000004


	//----- nvinfo : EIATTR_FRAME_SIZE
	.align		4
.L_44:
        /*000c*/ 	.byte	0x04, 0x11
        /*000e*/ 	.short	(.L_46 - .L_45)
	.align		4
.L_45:
        /*0010*/ 	.word	index@(_ZN3cub18CUB_300001_SM_10006detail11EmptyKernelIvEEvv)
        /*0014*/ 	.word	0x00000000


	//----- nvinfo : EIATTR_MIN_STACK_SIZE
	.align		4
.L_46:
        /*0018*/ 	.byte	0x04, 0x12
        /*001a*/ 	.short	(.L_48 - .L_47)
	.align		4
.L_47:
        /*001c*/ 	.word	index@(_ZN3cub18CUB_300001_SM_10006detail11EmptyKernelIvEEvv)
        /*0020*/ 	.word	0x00000000
.L_48:


//--------------------- .nv.compat                --------------------------
	.section	.nv.compat,"",@"SHT_CUDA_COMPAT_INFO"
	.align	4
        /*0000*/ 	.byte	0x02, 0x09, 0x00, 0x00, 0x02, 0x02, 0x01, 0x00, 0x02, 0x05, 0x05, 0x00, 0x03, 0x07, 0x01, 0x01
        /*0010*/ 	.byte	0x02, 0x03, 0x00, 0x00, 0x02, 0x06, 0x01, 0x00, 0x04, 0x0b, 0x08, 0x00, 0x09, 0x00, 0x00, 0x00
        /*0020*/ 	.byte	0x00, 0x00, 0x00, 0x00


//--------------------- .nv.info._ZN3cub18CUB_300001_SM_10006detail11EmptyKernelIvEEvv --------------------------
	.section	.nv.info._ZN3cub18CUB_300001_SM_10006detail11EmptyKernelIvEEvv,"",@"SHT_CUDA_INFO"
	.sectionflags	@""
	.align	4


	//----- nvinfo : EIATTR_CUDA_API_VERSION
	.align		4
        /*0000*/ 	.byte	0x04, 0x37
        /*0002*/ 	.short	(.L_50 - .L_49)
.L_49:
        /*0004*/ 	.word	0x00000082


	//----- nvinfo : EIATTR_SPARSE_MMA_MASK
	.align		4
.L_50:
        /*0008*/ 	.byte	0x03, 0x50
        /*000a*/ 	.short	0x0000


	//----- nvinfo : EIATTR_MAXREG_COUNT
	.align		4
        /*000c*/ 	.byte	0x03, 0x1b
        /*000e*/ 	.short	0x00ff


	//----- nvinfo : EIATTR_MERCURY_ISA_VERSION
	.align		4
        /*0010*/ 	.byte	0x03, 0x5f
        /*0012*/ 	.short	0x0101


	//----- nvinfo : EIATTR_VRC_CTA_INIT_COUNT
	.align		4
        /*0014*/ 	.byte	0x02, 0x4a
	.zero		1
	.zero		1


	//----- nvinfo : EIATTR_EXIT_INSTR_OFFSETS
	.align		4
        /*0018*/ 	.byte	0x04, 0x1c
        /*001a*/ 	.short	(.L_52 - .L_51)


	//   ....[0]....
.L_51:
        /*001c*/ 	.word	0x00000010


	//----- nvinfo : EIATTR_SW_WAR
	.align		4
.L_52:
        /*0020*/ 	.byte	0x04, 0x36
        /*0022*/ 	.short	(.L_54 - .L_53)
.L_53:
        /*0024*/ 	.word	0x00000008
.L_54:


//--------------------- .nv.callgraph             --------------------------
	.section	.nv.callgraph,"",@"SHT_CUDA_CALLGRAPH"
	.align	4
	.sectionentsize	8
	.align		4
        /*0000*/ 	.word	0x00000000
	.align		4
        /*0004*/ 	.word	0xffffffff
	.align		4
        /*0008*/ 	.word	0x00000000
	.align		4
        /*000c*/ 	.word	0xfffffffe
	.align		4
        /*0010*/ 	.word	0x00000000
	.align		4
        /*0014*/ 	.word	0xfffffffd
	.align		4
        /*0018*/ 	.word	0x00000000
	.align		4
        /*001c*/ 	.word	0xfffffffc


//--------------------- .nv.constant4             --------------------------
	.section	.nv.constant4,"a",@progbits
	.align	8
	.align		8
.nv.constant4:
        /*0000*/ 	.dword	_ZN41_INTERNAL_2bc376d2_4_k_cu_ed427995_2410434cuda3std3__45__cpo5beginE
	.align		8
        /*0008*/ 	.dword	_ZN41_INTERNAL_2bc376d2_4_k_cu_ed427995_2410434cuda3std3__45__cpo3endE
	.align		8
        /*0010*/ 	.dword	_ZN41_INTERNAL_2bc376d2_4_k_cu_ed427995_2410434cuda3std3__45__cpo6cbeginE
	.align		8
        /*0018*/ 	.dword	_ZN41_INTERNAL_2bc376d2_4_k_cu_ed427995_2410434cuda3std3__45__cpo4cendE
	.align		8
        /*0020*/ 	.dword	_ZN41_INTERNAL_2bc376d2_4_k_cu_ed427995_2410434cuda3std3__45__cpo6rbeginE
	.align		8
        /*0028*/ 	.dword	_ZN41_INTERNAL_2bc376d2_4_k_cu_ed427995_2410434cuda3std3__45__cpo4rendE
	.align		8
        /*0030*/ 	.dword	_ZN41_INTERNAL_2bc376d2_4_k_cu_ed427995_2410434cuda3std3__45__cpo7crbeginE
	.align		8
        /*0038*/ 	.dword	_ZN41_INTERNAL_2bc376d2_4_k_cu_ed427995_2410434cuda3std3__45__cpo5crendE
	.align		8
        /*0040*/ 	.dword	_ZN41_INTERNAL_2bc376d2_4_k_cu_ed427995_2410434cuda3std3__443_GLOBAL__N__2bc376d2_4_k_cu_ed427995_2410436ignoreE
	.align		8
        /*0048*/ 	.dword	_ZN41_INTERNAL_2bc376d2_4_k_cu_ed427995_2410434cuda3std3__419piecewise_constructE
	.align		8
        /*0050*/ 	.dword	_ZN41_INTERNAL_2bc376d2_4_k_cu_ed427995_2410434cuda3std3__48in_placeE
	.align		8
        /*0058*/ 	.dword	_ZN41_INTERNAL_2bc376d2_4_k_cu_ed427995_2410434cuda3std3__420unreachable_sentinelE
	.align		8
        /*0060*/ 	.dword	_ZN41_INTERNAL_2bc376d2_4_k_cu_ed427995_2410434cuda3std3__47nulloptE
	.align		8
        /*0068*/ 	.dword	_ZN41_INTERNAL_2bc376d2_4_k_cu_ed427995_2410434cuda3std3__48unexpectE
	.align		8
        /*0070*/ 	.dword	_ZN41_INTERNAL_2bc376d2_4_k_cu_ed427995_2410434cuda3std6ranges3__45__cpo4swapE
	.align		8
        /*0078*/ 	.dword	_ZN41_INTERNAL_2bc376d2_4_k_cu_ed427995_2410434cuda3std6ranges3__45__cpo9iter_moveE
	.align		8
        /*0080*/ 	.dword	_ZN41_INTERNAL_2bc376d2_4_k_cu_ed427995_2410434cuda3std6ranges3__45__cpo5beginE
	.align		8
        /*0088*/ 	.dword	_ZN41_INTERNAL_2bc376d2_4_k_cu_ed427995_2410434cuda3std6ranges3__45__cpo3endE
	.align		8
        /*0090*/ 	.dword	_ZN41_INTERNAL_2bc376d2_4_k_cu_ed427995_2410434cuda3std6ranges3__45__cpo6cbeginE
	.align		8
        /*0098*/ 	.dword	_ZN41_INTERNAL_2bc376d2_4_k_cu_ed427995_2410434cuda3std6ranges3__45__cpo4cendE
	.align		8
        /*00a0*/ 	.dword	_ZN41_INTERNAL_2bc376d2_4_k_cu_ed427995_2410434cuda3std6ranges3__45__cpo7advanceE
	.align		8
        /*00a8*/ 	.dword	_ZN41_INTERNAL_2bc376d2_4_k_cu_ed427995_2410434cuda3std6ranges3__45__cpo9iter_swapE
	.align		8
        /*00b0*/ 	.dword	_ZN41_INTERNAL_2bc376d2_4_k_cu_ed427995_2410434cuda3std6ranges3__45__cpo4nextE
	.align		8
        /*00b8*/ 	.dword	_ZN41_INTERNAL_2bc376d2_4_k_cu_ed427995_2410434cuda3std6ranges3__45__cpo4prevE
	.align		8
        /*00c0*/ 	.dword	_ZN41_INTERNAL_2bc376d2_4_k_cu_ed427995_2410434cuda3std6ranges3__45__cpo4dataE
	.align		8
        /*00c8*/ 	.dword	_ZN41_INTERNAL_2bc376d2_4_k_cu_ed427995_2410434cuda3std6ranges3__45__cpo5cdataE
	.align		8
        /*00d0*/ 	.dword	_ZN41_INTERNAL_2bc376d2_4_k_cu_ed427995_2410434cuda3std6ranges3__45__cpo4sizeE
	.align		8
        /*00d8*/ 	.dword	_ZN41_INTERNAL_2bc376d2_4_k_cu_ed427995_2410434cuda3std6ranges3__45__cpo5ssizeE
	.align		8
        /*00e0*/ 	.dword	_ZN41_INTERNAL_2bc376d2_4_k_cu_ed427995_2410434cuda3std6ranges3__45__cpo8distanceE
	.align		8
        /*00e8*/ 	.dword	_ZN41_INTERNAL_2bc376d2_4_k_cu_ed427995_2410436thrust24THRUST_300001_SM_1000_NS8cuda_cub3parE
	.align		8
        /*00f0*/ 	.dword	_ZN41_INTERNAL_2bc376d2_4_k_cu_ed427995_2410436thrust24THRUST_300001_SM_1000_NS8cuda_cub10par_nosyncE
	.align		8
        /*00f8*/ 	.dword	_ZN41_INTERNAL_2bc376d2_4_k_cu_ed427995_2410436thrust24THRUST_300001_SM_1000_NS6system6detail10sequential3seqE
	.align		8
        /*0100*/ 	.dword	_ZN41_INTERNAL_2bc376d2_4_k_cu_ed427995_2410436thrust24THRUST_300001_SM_1000_NS12placeholders2_1E
	.align		8
        /*0108*/ 	.dword	_ZN41_INTERNAL_2bc376d2_4_k_cu_ed427995_2410436thrust24THRUST_300001_SM_1000_NS12placeholders2_2E
	.align		8
        /*0110*/ 	.dword	_ZN41_INTERNAL_2bc376d2_4_k_cu_ed427995_2410436thrust24THRUST_300001_SM_1000_NS12placeholders2_3E
	.align		8
        /*0118*/ 	.dword	_ZN41_INTERNAL_2bc376d2_4_k_cu_ed427995_2410436thrust24THRUST_300001_SM_1000_NS12placeholders2_4E
	.align		8
        /*0120*/ 	.dword	_ZN41_INTERNAL_2bc376d2_4_k_cu_ed427995_2410436thrust24THRUST_300001_SM_1000_NS12placeholders2_5E
	.align		8
        /*0128*/ 	.dword	_ZN41_INTERNAL_2bc376d2_4_k_cu_ed427995_2410436thrust24THRUST_300001_SM_1000_NS12placeholders2_6E
	.align		8
        /*0130*/ 	.dword	_ZN41_INTERNAL_2bc376d2_4_k_cu_ed427995_2410436thrust24THRUST_300001_SM_1000_NS12placeholders2_7E
	.align		8
        /*0138*/ 	.dword	_ZN41_INTERNAL_2bc376d2_4_k_cu_ed427995_2410436thrust24THRUST_300001_SM_1000_NS12placeholders2_8E
	.align		8
        /*0140*/ 	.dword	_ZN41_INTERNAL_2bc376d2_4_k_cu_ed427995_2410436thrust24THRUST_300001_SM_1000_NS12placeholders2_9E
	.align		8
        /*0148*/ 	.dword	_ZN41_INTERNAL_2bc376d2_4_k_cu_ed427995_2410436thrust24THRUST_300001_SM_1000_NS12placeholders3_10E
	.align		8
        /*0150*/ 	.dword	_ZN41_INTERNAL_2bc376d2_4_k_cu_ed427995_2410436thrust24THRUST_300001_SM_1000_NS3seqE


//--------------------- .text._ZN3cub18CUB_300001_SM_10006detail11EmptyKernelIvEEvv --------------------------
	.section	.text._ZN3cub18CUB_300001_SM_10006detail11EmptyKernelIvEEvv,"ax",@progbits
	.align	128
        .global         _ZN3cub18CUB_300001_SM_10006detail11EmptyKernelIvEEvv
        .type           _ZN3cub18CUB_300001_SM_10006detail11EmptyKernelIvEEvv,@function
        .size           _ZN3cub18CUB_300001_SM_10006detail11EmptyKernelIvEEvv,(.L_x_1 - _ZN3cub18CUB_300001_SM_10006detail11EmptyKernelIvEEvv)
        .other          _ZN3cub18CUB_300001_SM_10006detail11EmptyKernelIvEEvv,@"STO_CUDA_ENTRY STV_DEFAULT"
_ZN3cub18CUB_300001_SM_10006detail11EmptyKernelIvEEvv:
.text._ZN3cub18CUB_300001_SM_10006detail11EmptyKernelIvEEvv:
[----:B------:R-:W-:Y:S01]  /*0000*/  LDC R1, c[0x0][0x37c] ;  /* 0x0000df00ff017b82 */ /* 0x000fe20000000800 */
[----:B------:R-:W-:Y:S05]  /*0010*/  EXIT ;  /* 0x000000000000794d */ /* 0x000fea0003800000 */
.L_x_0:
[----:B------:R-:W-:-:S00]  /*0020*/  BRA `(.L_x_0) ;  /* 0xfffffffc00fc7947 */ /* 0x000fc0000383ffff */
[----:B------:R-:W-:-:S00]  /*0030*/  NOP ;  /* 0x0000000000007918 */ /* 0x000fc00000000000 */
        /* <DEDUP_REMOVED lines=12> */
.L_x_1:


//--------------------- .nv.shared.reserved.0     --------------------------
	.section	.nv.shared.reserved.0,"aw",@nobits
	.weak		__nv_reservedSMEM_offset_0_alias
	.size		__nv_reservedSMEM_offset_0_alias, 0, 64
	.other		__nv_reservedSMEM_offset_0_alias,@"STO_CUDA_RESERVED_SHARED STV_DEFAULT"
__nv_reservedSMEM_offset_0_alias:
	.zero		0
	.zero		64


//--------------------- .nv.global                --------------------------
	.section	.nv.global,"aw",@nobits
.nv.global:
	.type		_ZN41_INTERNAL_2bc376d2_4_k_cu_ed427995_2410436thrust24THRUST_300001_SM_1000_NS3seqE,@object
	.size		_ZN41_INTERNAL_2bc376d2_4_k_cu_ed427995_2410436thrust24THRUST_300001_SM_1000_NS3seqE,(_ZN41_INTERNAL_2bc376d2_4_k_cu_ed427995_2410434cuda3std3__48in_placeE - _ZN41_INTERNAL_2bc376d2_4_k_cu_ed427995_2410436thrust24THRUST_300001_SM_1000_NS3seqE)
_ZN41_INTERNAL_2bc376d2_4_k_cu_ed427995_2410436thrust24THRUST_300001_SM_1000_NS3seqE:
	.zero		1
	.type		_ZN41_INTERNAL_2bc376d2_4_k_cu_ed427995_2410434cuda3std3__48in_placeE,@object
	.size		_ZN41_INTERNAL_2bc376d2_4_k_cu_ed427995_2410434cuda3std3__48in_placeE,(_ZN41_INTERNAL_2bc376d2_4_k_cu_ed427995_2410434cuda3std6ranges3__45__cpo4sizeE - _ZN41_INTERNAL_2bc376d2_4_k_cu_ed427995_2410434cuda3std3__48in_placeE)
_ZN41_INTERNAL_2bc376d2_4_k_cu_ed427995_2410434cuda3std3__48in_placeE:
	.zero		1
	.type		_ZN41_INTERNAL_2bc376d2_4_k_cu_ed427995_2410434cuda3std6ranges3__45__cpo4sizeE,@object
	.size		_ZN41_INTERNAL_2bc376d2_4_k_cu_ed427995_2410434cuda3std6ranges3__45__cpo4sizeE,(_ZN41_INTERNAL_2bc376d2_4_k_cu_ed427995_2410436thrust24THRUST_300001_SM_1000_NS12placeholders2_3E - _ZN41_INTERNAL_2bc376d2_4_k_cu_ed427995_2410434cuda3std6ranges3__45__cpo4sizeE)
_ZN41_INTERNAL_2bc376d2_4_k_cu_ed427995_2410434cuda3std6ranges3__45__cpo4sizeE:
	.zero		1
	.type		_ZN41_INTERNAL_2bc376d2_4_k_cu_ed427995_2410436thrust24THRUST_300001_SM_1000_NS12placeholders2_3E,@object
	.size		_ZN41_INTERNAL_2bc376d2_4_k_cu_ed427995_2410436thrust24THRUST_300001_SM_1000_NS12placeholders2_3E,(_ZN41_INTERNAL_2bc376d2_4_k_cu_ed427995_2410434cuda3std3__45__cpo6cbeginE - _ZN41_INTERNAL_2bc376d2_4_k_cu_ed427995_2410436thrust24THRUST_300001_SM_1000_NS12placeholders2_3E)
_ZN41_INTERNAL_2bc376d2_4_k_cu_ed427995_2410436thrust24THRUST_300001_SM_1000_NS12placeholders2_3E:
	.zero		1
	.type		_ZN41_INTERNAL_2bc376d2_4_k_cu_ed427995_2410434cuda3std3__45__cpo6cbeginE,@object
	.size		_ZN41_INTERNAL_2bc376d2_4_k_cu_ed427995_2410434cuda3std3__45__cpo6cbeginE,(_ZN41_INTERNAL_2bc376d2_4_k_cu_ed427995_2410434cuda3std6ranges3__45__cpo6cbeginE - _ZN41_INTERNAL_2bc376d2_4_k_cu_ed427995_2410434cuda3std3__45__cpo6cbeginE)
_ZN41_INTERNAL_2bc376d2_4_k_cu_ed427995_2410434cuda3std3__45__cpo6cbeginE:
	.zero		1
	.type		_ZN41_INTERNAL_2bc376d2_4_k_cu_ed427995_2410434cuda3std6ranges3__45__cpo6cbeginE,@object
	.size		_ZN41_INTERNAL_2bc376d2_4_k_cu_ed427995_2410434cuda3std6ranges3__45__cpo6cbeginE,(_ZN41_INTERNAL_2bc376d2_4_k_cu_ed427995_2410436thrust24THRUST_300001_SM_1000_NS12placeholders2_7E - _ZN41_INTERNAL_2bc376d2_4_k_cu_ed427995_2410434cuda3std6ranges3__45__cpo6cbeginE)
_ZN41_INTERNAL_2bc376d2_4_k_cu_ed427995_2410434cuda3std6ranges3__45__cpo6cbeginE:
	.zero		1
	.type		_ZN41_INTERNAL_2bc376d2_4_k_cu_ed427995_2410436thrust24THRUST_300001_SM_1000_NS12placeholders2_7E,@object
	.size		_ZN41_INTERNAL_2bc376d2_4_k_cu_ed427995_2410436thrust24THRUST_300001_SM_1000_NS12placeholders2_7E,(_ZN41_INTERNAL_2bc376d2_4_k_cu_ed427995_2410434cuda3std3__45__cpo7crbeginE - _ZN41_INTERNAL_2bc376d2_4_k_cu_ed427995_2410436thrust24THRUST_300001_SM_1000_NS12placeholders2_7E)
_ZN41_INTERNAL_2bc376d2_4_k_cu_ed427995_2410436thrust24THRUST_300001_SM_1000_NS12placeholders2_7E:
	.zero		1
	.type		_ZN41_INTERNAL_2bc376d2_4_k_cu_ed427995_2410434cuda3std3__45__cpo7crbeginE,@object
	.size		_ZN41_INTERNAL_2bc376d2_4_k_cu_ed427995_2410434cuda3std3__45__cpo7crbeginE,(_ZN41_INTERNAL_2bc376d2_4_k_cu_ed427995_2410434cuda3std6ranges3__45__cpo4nextE - _ZN41_INTERNAL_2bc376d2_4_k_cu_ed427995_2410434cuda3std3__45__cpo7crbeginE)
_ZN41_INTERNAL_2bc376d2_4_k_cu_ed427995_2410434cuda3std3__45__cpo7crbeginE:
	.zero		1
	.type		_ZN41_INTERNAL_2bc376d2_4_k_cu_ed427995_2410434cuda3std6ranges3__45__cpo4nextE,@object
	.size		_ZN41_INTERNAL_2bc376d2_4_k_cu_ed427995_2410434cuda3std6ranges3__45__cpo4nextE,(_ZN41_INTERNAL_2bc376d2_4_k_cu_ed427995_2410434cuda3std6ranges3__45__cpo4swapE - _ZN41_INTERNAL_2bc376d2_4_k_cu_ed427995_2410434cuda3std6ranges3__45__cpo4nextE)
_ZN41_INTERNAL_2bc376d2_4_k_cu_ed427995_2410434cuda3std6ranges3__45__cpo4nextE:
	.zero		1
	.type		_ZN41_INTERNAL_2bc376d2_4_k_cu_ed427995_2410434cuda3std6ranges3__45__cpo4swapE,@object
	.size		_ZN41_INTERNAL_2bc376d2_4_k_cu_ed427995_2410434cuda3std6ranges3__45__cpo4swapE,(_ZN41_INTERNAL_2bc376d2_4_k_cu_ed427995_2410436thrust24THRUST_300001_SM_1000_NS8cuda_cub10par_nosyncE - _ZN41_INTERNAL_2bc376d2_4_k_cu_ed427995_2410434cuda3std6ranges3__45__cpo4swapE)
_ZN41_INTERNAL_2bc376d2_4_k_cu_ed427995_2410434cuda3std6ranges3__45__cpo4swapE:
	.zero		1
	.type		_ZN41_INTERNAL_2bc376d2_4_k_cu_ed427995_2410436thrust24THRUST_300001_SM_1000_NS8cuda_cub10par_nosyncE,@object
	.size		_ZN41_INTERNAL_2bc376d2_4_k_cu_ed427995_2410436thrust24THRUST_300001_SM_1000_NS8cuda_cub10par_nosyncE,(_ZN41_INTERNAL_2bc376d2_4_k_cu_ed427995_2410436thrust24THRUST_300001_SM_1000_NS12placeholders2_9E - _ZN41_INTERNAL_2bc376d2_4_k_cu_ed427995_2410436thrust24THRUST_300001_SM_1000_NS8cuda_cub10par_nosyncE)
_ZN41_INTERNAL_2bc376d2_4_k_cu_ed427995_2410436thrust24THRUST_300001_SM_1000_NS8cuda_cub10par_nosyncE:
	.zero		1
	.type		_ZN41_INTERNAL_2bc376d2_4_k_cu_ed427995_2410436thrust24THRUST_300001_SM_1000_NS12placeholders2_9E,@object
	.size		_ZN41_INTERNAL_2bc376d2_4_k_cu_ed427995_2410436thrust24THRUST_300001_SM_1000_NS12placeholders2_9E,(_ZN41_INTERNAL_2bc376d2_4_k_cu_ed427995_2410434cuda3std3__443_GLOBAL__N__2bc376d2_4_k_cu_ed427995_2410436ignoreE - _ZN41_INTERNAL_2bc376d2_4_k_cu_ed427995_2410436thrust24THRUST_300001_SM_1000_NS12placeholders2_9E)
_ZN41_INTERNAL_2bc376d2_4_k_cu_ed427995_2410436thrust24THRUST_300001_SM_1000_NS12placeholders2_9E:
	.zero		1
	.type		_ZN41_INTERNAL_2bc376d2_4_k_cu_ed427995_2410434cuda3std3__443_GLOBAL__N__2bc376d2_4_k_cu_ed427995_2410436ignoreE,@object
	.size		_ZN41_INTERNAL_2bc376d2_4_k_cu_ed427995_2410434cuda3std3__443_GLOBAL__N__2bc376d2_4_k_cu_ed427995_2410436ignoreE,(_ZN41_INTERNAL_2bc376d2_4_k_cu_ed427995_2410434cuda3std6ranges3__45__cpo4dataE - _ZN41_INTERNAL_2bc376d2_4_k_cu_ed427995_2410434cuda3std3__443_GLOBAL__N__2bc376d2_4_k_cu_ed427995_2410436ignoreE)
_ZN41_INTERNAL_2bc376d2_4_k_cu_ed427995_2410434cuda3std3__443_GLOBAL__N__2bc376d2_4_k_cu_ed427995_2410436ignoreE:
	.zero		1
	.type		_ZN41_INTERNAL_2bc376d2_4_k_cu_ed427995_2410434cuda3std6ranges3__45__cpo4dataE,@object
	.size		_ZN41_INTERNAL_2bc376d2_4_k_cu_ed427995_2410434cuda3std6ranges3__45__cpo4dataE,(_ZN41_INTERNAL_2bc376d2_4_k_cu_ed427995_2410436thrust24THRUST_300001_SM_1000_NS12placeholders2_1E - _ZN41_INTERNAL_2bc376d2_4_k_cu_ed427995_2410434cuda3std6ranges3__45__cpo4dataE)
_ZN41_INTERNAL_2bc376d2_4_k_cu_ed427995_2410434cuda3std6ranges3__45__cpo4dataE:
	.zero		1
	.type		_ZN41_INTERNAL_2bc376d2_4_k_cu_ed427995_2410436thrust24THRUST_300001_SM_1000_NS12placeholders2_1E,@object
	.size		_ZN41_INTERNAL_2bc376d2_4_k_cu_ed427995_2410436thrust24THRUST_300001_SM_1000_NS12placeholders2_1E,(_ZN41_INTERNAL_2bc376d2_4_k_cu_ed427995_2410434cuda3std3__45__cpo5beginE - _ZN41_INTERNAL_2bc376d2_4_k_cu_ed427995_2410436thrust24THRUST_300001_SM_1000_NS12placeholders2_1E)
_ZN41_INTERNAL_2bc376d2_4_k_cu_ed427995_2410436thrust24THRUST_300001_SM_1000_NS12placeholders2_1E:
	.zero		1
	.type		_ZN41_INTERNAL_2bc376d2_4_k_cu_ed427995_2410434cuda3std3__45__cpo5beginE,@object
	.size		_ZN41_INTERNAL_2bc376d2_4_k_cu_ed427995_2410434cuda3std3__45__cpo5beginE,(_ZN41_INTERNAL_2bc376d2_4_k_cu_ed427995_2410434cuda3std6ranges3__45__cpo5beginE - _ZN41_INTERNAL_2bc376d2_4_k_cu_ed427995_2410434cuda3std3__45__cpo5beginE)
_ZN41_INTERNAL_2bc376d2_4_k_cu_ed427995_2410434cuda3std3__45__cpo5beginE:
	.zero		1
	.type		_ZN41_INTERNAL_2bc376d2_4_k_cu_ed427995_2410434cuda3std6ranges3__45__cpo5beginE,@object
	.size		_ZN41_INTERNAL_2bc376d2_4_k_cu_ed427995_2410434cuda3std6ranges3__45__cpo5beginE,(_ZN41_INTERNAL_2bc376d2_4_k_cu_ed427995_2410436thrust24THRUST_300001_SM_1000_NS12placeholders2_5E - _ZN41_INTERNAL_2bc376d2_4_k_cu_ed427995_2410434cuda3std6ranges3__45__cpo5beginE)
_ZN41_INTERNAL_2bc376d2_4_k_cu_ed427995_2410434cuda3std6ranges3__45__cpo5beginE:
	.zero		1
	.type		_ZN41_INTERNAL_2bc376d2_4_k_cu_ed427995_2410436thrust24THRUST_300001_SM_1000_NS12placeholders2_5E,@object
	.size		_ZN41_INTERNAL_2bc376d2_4_k_cu_ed427995_2410436thrust24THRUST_300001_SM_1000_NS12placeholders2_5E,(_ZN41_INTERNAL_2bc376d2_4_k_cu_ed427995_2410434cuda3std3__45__cpo6rbeginE - _ZN41_INTERNAL_2bc376d2_4_k_cu_ed427995_2410436thrust24THRUST_300001_SM_1000_NS12placeholders2_5E)
_ZN41_INTERNAL_2bc376d2_4_k_cu_ed427995_2410436thrust24THRUST_300001_SM_1000_NS12placeholders2_5E:
	.zero		1
	.type		_ZN41_INTERNAL_2bc376d2_4_k_cu_ed427995_2410434cuda3std3__45__cpo6rbeginE,@object
	.size		_ZN41_INTERNAL_2bc376d2_4_k_cu_ed427995_2410434cuda3std3__45__cpo6rbeginE,(_ZN41_INTERNAL_2bc376d2_4_k_cu_ed427995_2410434cuda3std6ranges3__45__cpo7advanceE - _ZN41_INTERNAL_2bc376d2_4_k_cu_ed427995_2410434cuda3std3__45__cpo6rbeginE)
_ZN41_INTERNAL_2bc376d2_4_k_cu_ed427995_2410434cuda3std3__45__cpo6rbeginE:
	.zero		1
	.type		_ZN41_INTERNAL_2bc376d2_4_k_cu_ed427995_2410434cuda3std6ranges3__45__cpo7advanceE,@object
	.size		_ZN41_INTERNAL_2bc376d2_4_k_cu_ed427995_2410434cuda3std6ranges3__45__cpo7advanceE,(_ZN41_INTERNAL_2bc376d2_4_k_cu_ed427995_2410434cuda3std3__47nulloptE - _ZN41_INTERNAL_2bc376d2_4_k_cu_ed427995_2410434cuda3std6ranges3__45__cpo7advanceE)
_ZN41_INTERNAL_2bc376d2_4_k_cu_ed427995_2410434cuda3std6ranges3__45__cpo7advanceE:
	.zero		1
	.type		_ZN41_INTERNAL_2bc376d2_4_k_cu_ed427995_2410434cuda3std3__47nulloptE,@object
	.size		_ZN41_INTERNAL_2bc376d2_4_k_cu_ed427995_2410434cuda3std3__47nulloptE,(_ZN41_INTERNAL_2bc376d2_4_k_cu_ed427995_2410434cuda3std6ranges3__45__cpo8distanceE - _ZN41_INTERNAL_2bc376d2_4_k_cu_ed427995_2410434cuda3std3__47nulloptE)
_ZN41_INTERNAL_2bc376d2_4_k_cu_ed427995_2410434cuda3std3__47nulloptE:
	.zero		1
	.type		_ZN41_INTERNAL_2bc376d2_4_k_cu_ed427995_2410434cuda3std6ranges3__45__cpo8distanceE,@object
	.size		_ZN41_INTERNAL_2bc376d2_4_k_cu_ed427995_2410434cuda3std6ranges3__45__cpo8distanceE,(_ZN41_INTERNAL_2bc376d2_4_k_cu_ed427995_2410436thrust24THRUST_300001_SM_1000_NS12placeholders3_10E - _ZN41_INTERNAL_2bc376d2_4_k_cu_ed427995_2410434cuda3std6ranges3__45__cpo8distanceE)
_ZN41_INTERNAL_2bc376d2_4_k_cu_ed427995_2410434cuda3std6ranges3__45__cpo8distanceE:
	.zero		1
	.type		_ZN41_INTERNAL_2bc376d2_4_k_cu_ed427995_2410436thrust24THRUST_300001_SM_1000_NS12placeholders3_10E,@object
	.size		_ZN41_INTERNAL_2bc376d2_4_k_cu_ed427995_2410436thrust24THRUST_300001_SM_1000_NS12placeholders3_10E,(_ZN41_INTERNAL_2bc376d2_4_k_cu_ed427995_2410434cuda3std3__419piecewise_constructE - _ZN41_INTERNAL_2bc376d2_4_k_cu_ed427995_2410436thrust24THRUST_300001_SM_1000_NS12placeholders3_10E)
_ZN41_INTERNAL_2bc376d2_4_k_cu_ed427995_2410436thrust24THRUST_300001_SM_1000_NS12placeholders3_10E:
	.zero		1
	.type		_ZN41_INTERNAL_2bc376d2_4_k_cu_ed427995_2410434cuda3std3__419piecewise_constructE,@object
	.size		_ZN41_INTERNAL_2bc376d2_4_k_cu_ed427995_2410434cuda3std3__419piecewise_constructE,(_ZN41_INTERNAL_2bc376d2_4_k_cu_ed427995_2410434cuda3std6ranges3__45__cpo5cdataE - _ZN41_INTERNAL_2bc376d2_4_k_cu_ed427995_2410434cuda3std3__419piecewise_constructE)
_ZN41_INTERNAL_2bc376d2_4_k_cu_ed427995_2410434cuda3std3__419piecewise_constructE:
	.zero		1
	.type		_ZN41_INTERNAL_2bc376d2_4_k_cu_ed427995_2410434cuda3std6ranges3__45__cpo5cdataE,@object
	.size		_ZN41_INTERNAL_2bc376d2_4_k_cu_ed427995_2410434cuda3std6ranges3__45__cpo5cdataE,(_ZN41_INTERNAL_2bc376d2_4_k_cu_ed427995_2410436thrust24THRUST_300001_SM_1000_NS12placeholders2_2E - _ZN41_INTERNAL_2bc376d2_4_k_cu_ed427995_2410434cuda3std6ranges3__45__cpo5cdataE)
_ZN41_INTERNAL_2bc376d2_4_k_cu_ed427995_2410434cuda3std6ranges3__45__cpo5cdataE:
	.zero		1
	.type		_ZN41_INTERNAL_2bc376d2_4_k_cu_ed427995_2410436thrust24THRUST_300001_SM_1000_NS12placeholders2_2E,@object
	.size		_ZN41_INTERNAL_2bc376d2_4_k_cu_ed427995_2410436thrust24THRUST_300001_SM_1000_NS12placeholders2_2E,(_ZN41_INTERNAL_2bc376d2_4_k_cu_ed427995_2410434cuda3std3__45__cpo3endE - _ZN41_INTERNAL_2bc376d2_4_k_cu_ed427995_2410436thrust24THRUST_300001_SM_1000_NS12placeholders2_2E)
_ZN41_INTERNAL_2bc376d2_4_k_cu_ed427995_2410436thrust24THRUST_300001_SM_1000_NS12placeholders2_2E:
	.zero		1
	.type		_ZN41_INTERNAL_2bc376d2_4_k_cu_ed427995_2410434cuda3std3__45__cpo3endE,@object
	.size		_ZN41_INTERNAL_2bc376d2_4_k_cu_ed427995_2410434cuda3std3__45__cpo3endE,(_ZN41_INTERNAL_2bc376d2_4_k_cu_ed427995_2410434cuda3std6ranges3__45__cpo3endE - _ZN41_INTERNAL_2bc376d2_4_k_cu_ed427995_2410434cuda3std3__45__cpo3endE)
_ZN41_INTERNAL_2bc376d2_4_k_cu_ed427995_2410434cuda3std3__45__cpo3endE:
	.zero		1
	.type		_ZN41_INTERNAL_2bc376d2_4_k_cu_ed427995_2410434cuda3std6ranges3__45__cpo3endE,@object
	.size		_ZN41_INTERNAL_2bc376d2_4_k_cu_ed427995_2410434cuda3std6ranges3__45__cpo3endE,(_ZN41_INTERNAL_2bc376d2_4_k_cu_ed427995_2410436thrust24THRUST_300001_SM_1000_NS12placeholders2_6E - _ZN41_INTERNAL_2bc376d2_4_k_cu_ed427995_2410434cuda3std6ranges3__45__cpo3endE)
_ZN41_INTERNAL_2bc376d2_4_k_cu_ed427995_2410434cuda3std6ranges3__45__cpo3endE:
	.zero		1
	.type		_ZN41_INTERNAL_2bc376d2_4_k_cu_ed427995_2410436thrust24THRUST_300001_SM_1000_NS12placeholders2_6E,@object
	.size		_ZN41_INTERNAL_2bc376d2_4_k_cu_ed427995_2410436thrust24THRUST_300001_SM_1000_NS12placeholders2_6E,(_ZN41_INTERNAL_2bc376d2_4_k_cu_ed427995_2410434cuda3std3__45__cpo4rendE - _ZN41_INTERNAL_2bc376d2_4_k_cu_ed427995_2410436thrust24THRUST_300001_SM_1000_NS12placeholders2_6E)
_ZN41_INTERNAL_2bc376d2_4_k_cu_ed427995_2410436thrust24THRUST_300001_SM_1000_NS12placeholders2_6E:
	.zero		1
	.type		_ZN41_INTERNAL_2bc376d2_4_k_cu_ed427995_2410434cuda3std3__45__cpo4rendE,@object
	.size		_ZN41_INTERNAL_2bc376d2_4_k_cu_ed427995_2410434cuda3std3__45__cpo4rendE,(_ZN41_INTERNAL_2bc376d2_4_k_cu_ed427995_2410434cuda3std6ranges3__45__cpo9iter_swapE - _ZN41_INTERNAL_2bc376d2_4_k_cu_ed427995_2410434cuda3std3__45__cpo4rendE)
_ZN41_INTERNAL_2bc376d2_4_k_cu_ed427995_2410434cuda3std3__45__cpo4rendE:
	.zero		1
	.type		_ZN41_INTERNAL_2bc376d2_4_k_cu_ed427995_2410434cuda3std6ranges3__45__cpo9iter_swapE,@object
	.size		_ZN41_INTERNAL_2bc376d2_4_k_cu_ed427995_2410434cuda3std6ranges3__45__cpo9iter_swapE,(_ZN41_INTERNAL_2bc376d2_4_k_cu_ed427995_2410434cuda3std3__48unexpectE - _ZN41_INTERNAL_2bc376d2_4_k_cu_ed427995_2410434cuda3std6ranges3__45__cpo9iter_swapE)
_ZN41_INTERNAL_2bc376d2_4_k_cu_ed427995_2410434cuda3std6ranges3__45__cpo9iter_swapE:
	.zero		1
	.type		_ZN41_INTERNAL_2bc376d2_4_k_cu_ed427995_2410434cuda3std3__48unexpectE,@object
	.size		_ZN41_INTERNAL_2bc376d2_4_k_cu_ed427995_2410434cuda3std3__48unexpectE,(_ZN41_INTERNAL_2bc376d2_4_k_cu_ed427995_2410436thrust24THRUST_300001_SM_1000_NS8cuda_cub3parE - _ZN41_INTERNAL_2bc376d2_4_k_cu_ed427995_2410434cuda3std3__48unexpectE)
_ZN41_INTERNAL_2bc376d2_4_k_cu_ed427995_2410434cuda3std3__48unexpectE:
	.zero		1
	.type		_ZN41_INTERNAL_2bc376d2_4_k_cu_ed427995_2410436thrust24THRUST_300001_SM_1000_NS8cuda_cub3parE,@object
	.size		_ZN41_INTERNAL_2bc376d2_4_k_cu_ed427995_2410436thrust24THRUST_300001_SM_1000_NS8cuda_cub3parE,(_ZN41_INTERNAL_2bc376d2_4_k_cu_ed427995_2410436thrust24THRUST_300001_SM_1000_NS12placeholders2_4E - _ZN41_INTERNAL_2bc376d2_4_k_cu_ed427995_2410436thrust24THRUST_300001_SM_1000_NS8cuda_cub3parE)
_ZN41_INTERNAL_2bc376d2_4_k_cu_ed427995_2410436thrust24THRUST_300001_SM_1000_NS8cuda_cub3parE:
	.zero		1
	.type		_ZN41_INTERNAL_2bc376d2_4_k_cu_ed427995_2410436thrust24THRUST_300001_SM_1000_NS12placeholders2_4E,@object
	.size		_ZN41_INTERNAL_2bc376d2_4_k_cu_ed427995_2410436thrust24THRUST_300001_SM_1000_NS12placeholders2_4E,(_ZN41_INTERNAL_2bc376d2_4_k_cu_ed427995_2410434cuda3std3__45__cpo4cendE - _ZN41_INTERNAL_2bc376d2_4_k_cu_ed427995_2410436thrust24THRUST_300001_SM_1000_NS12placeholders2_4E)
_ZN41_INTERNAL_2bc376d2_4_k_cu_ed427995_2410436thrust24THRUST_300001_SM_1000_NS12placeholders2_4E:
	.zero		1
	.type		_ZN41_INTERNAL_2bc376d2_4_k_cu_ed427995_2410434cuda3std3__45__cpo4cendE,@object
	.size		_ZN41_INTERNAL_2bc376d2_4_k_cu_ed427995_2410434cuda3std3__45__cpo4cendE,(_ZN41_INTERNAL_2bc376d2_4_k_cu_ed427995_2410434cuda3std6ranges3__45__cpo4cendE - _ZN41_INTERNAL_2bc376d2_4_k_cu_ed427995_2410434cuda3std3__45__cpo4cendE)
_ZN41_INTERNAL_2bc376d2_4_k_cu_ed427995_2410434cuda3std3__45__cpo4cendE:
	.zero		1
	.type		_ZN41_INTERNAL_2bc376d2_4_k_cu_ed427995_2410434cuda3std6ranges3__45__cpo4cendE,@object
	.size		_ZN41_INTERNAL_2bc376d2_4_k_cu_ed427995_2410434cuda3std6ranges3__45__cpo4cendE,(_ZN41_INTERNAL_2bc376d2_4_k_cu_ed427995_2410434cuda3std3__420unreachable_sentinelE - _ZN41_INTERNAL_2bc376d2_4_k_cu_ed427995_2410434cuda3std6ranges3__45__cpo4cendE)
_ZN41_INTERNAL_2bc376d2_4_k_cu_ed427995_2410434cuda3std6ranges3__45__cpo4cendE:
	.zero		1
	.type		_ZN41_INTERNAL_2bc376d2_4_k_cu_ed427995_2410434cuda3std3__420unreachable_sentinelE,@object
	.size		_ZN41_INTERNAL_2bc376d2_4_k_cu_ed427995_2410434cuda3std3__420unreachable_sentinelE,(_ZN41_INTERNAL_2bc376d2_4_k_cu_ed427995_2410434cuda3std6ranges3__45__cpo5ssizeE - _ZN41_INTERNAL_2bc376d2_4_k_cu_ed427995_2410434cuda3std3__420unreachable_sentinelE)
_ZN41_INTERNAL_2bc376d2_4_k_cu_ed427995_2410434cuda3std3__420unreachable_sentinelE:
	.zero		1
	.type		_ZN41_INTERNAL_2bc376d2_4_k_cu_ed427995_2410434cuda3std6ranges3__45__cpo5ssizeE,@object
	.size		_ZN41_INTERNAL_2bc376d2_4_k_cu_ed427995_2410434cuda3std6ranges3__45__cpo5ssizeE,(_ZN41_INTERNAL_2bc376d2_4_k_cu_ed427995_2410436thrust24THRUST_300001_SM_1000_NS12placeholders2_8E - _ZN41_INTERNAL_2bc376d2_4_k_cu_ed427995_2410434cuda3std6ranges3__45__cpo5ssizeE)
_ZN41_INTERNAL_2bc376d2_4_k_cu_ed427995_2410434cuda3std6ranges3__45__cpo5ssizeE:
	.zero		1
	.type		_ZN41_INTERNAL_2bc376d2_4_k_cu_ed427995_2410436thrust24THRUST_300001_SM_1000_NS12placeholders2_8E,@object
	.size		_ZN41_INTERNAL_2bc376d2_4_k_cu_ed427995_2410436thrust24THRUST_300001_SM_1000_NS12placeholders2_8E,(_ZN41_INTERNAL_2bc376d2_4_k_cu_ed427995_2410434cuda3std3__45__cpo5crendE - _ZN41_INTERNAL_2bc376d2_4_k_cu_ed427995_2410436thrust24THRUST_300001_SM_1000_NS12placeholders2_8E)
_ZN41_INTERNAL_2bc376d2_4_k_cu_ed427995_2410436thrust24THRUST_300001_SM_1000_NS12placeholders2_8E:
	.zero		1
	.type		_ZN41_INTERNAL_2bc376d2_4_k_cu_ed427995_2410434cuda3std3__45__cpo5crendE,@object
	.size		_ZN41_INTERNAL_2bc376d2_4_k_cu_ed427995_2410434cuda3std3__45__cpo5crendE,(_ZN41_INTERNAL_2bc376d2_4_k_cu_ed427995_2410434cuda3std6ranges3__45__cpo4prevE - _ZN41_INTERNAL_2bc376d2_4_k_cu_ed427995_2410434cuda3std3__45__cpo5crendE)
_ZN41_INTERNAL_2bc376d2_4_k_cu_ed427995_2410434cuda3std3__45__cpo5crendE:
	.zero		1
	.type		_ZN41_INTERNAL_2bc376d2_4_k_cu_ed427995_2410434cuda3std6ranges3__45__cpo4prevE,@object
	.size		_ZN41_INTERNAL_2bc376d2_4_k_cu_ed427995_2410434cuda3std6ranges3__45__cpo4prevE,(_ZN41_INTERNAL_2bc376d2_4_k_cu_ed427995_2410434cuda3std6ranges3__45__cpo9iter_moveE - _ZN41_INTERNAL_2bc376d2_4_k_cu_ed427995_2410434cuda3std6ranges3__45__cpo4prevE)
_ZN41_INTERNAL_2bc376d2_4_k_cu_ed427995_2410434cuda3std6ranges3__45__cpo4prevE:
	.zero		1
	.type		_ZN41_INTERNAL_2bc376d2_4_k_cu_ed427995_2410434cuda3std6ranges3__45__cpo9iter_moveE,@object
	.size		_ZN41_INTERNAL_2bc376d2_4_k_cu_ed427995_2410434cuda3std6ranges3__45__cpo9iter_moveE,(_ZN41_INTERNAL_2bc376d2_4_k_cu_ed427995_2410436thrust24THRUST_300001_SM_1000_NS6system6detail10sequential3seqE - _ZN41_INTERNAL_2bc376d2_4_k_cu_ed427995_2410434cuda3std6ranges3__45__cpo9iter_moveE)
_ZN41_INTERNAL_2bc376d2_4_k_cu_ed427995_2410434cuda3std6ranges3__45__cpo9iter_moveE:
	.zero		1
	.type		_ZN41_INTERNAL_2bc376d2_4_k_cu_ed427995_2410436thrust24THRUST_300001_SM_1000_NS6system6detail10sequential3seqE,@object
	.size		_ZN41_INTERNAL_2bc376d2_4_k_cu_ed427995_2410436thrust24THRUST_300001_SM_1000_NS6system6detail10sequential3seqE,(.L_31 - _ZN41_INTERNAL_2bc376d2_4_k_cu_ed427995_2410436thrust24THRUST_300001_SM_1000_NS6system6detail10sequential3seqE)
_ZN41_INTERNAL_2bc376d2_4_k_cu_ed427995_2410436thrust24THRUST_300001_SM_1000_NS6system6detail10sequential3seqE:
	.zero		1
.L_31:


//--------------------- .nv.constant0._ZN3cub18CUB_300001_SM_10006detail11EmptyKernelIvEEvv --------------------------
	.section	.nv.constant0._ZN3cub18CUB_300001_SM_10006detail11EmptyKernelIvEEvv,"a",@progbits
	.sectionflags	@""
	.align	4
.nv.constant0._ZN3cub18CUB_300001_SM_10006detail11EmptyKernelIvEEvv:
	.zero		896


//--------------------- SYMBOLS --------------------------

	.type		.nv.reservedSmem.offset0,@object
	.size		.nv.reservedSmem.offset0,0x4
